//
// Generated by NVIDIA NVVM Compiler
//
// Compiler Build ID: CL-36424714
// Cuda compilation tools, release 13.0, V13.0.88
// Based on NVVM 20.0.0
//

.version 9.0
.target sm_100
.address_size 64

	// .globl	_Z9addKernelPiPKiS1_

.visible .entry _Z9addKernelPiPKiS1_(
	.param .u64 .ptr .align 1 _Z9addKernelPiPKiS1__param_0,
	.param .u64 .ptr .align 1 _Z9addKernelPiPKiS1__param_1,
	.param .u64 .ptr .align 1 _Z9addKernelPiPKiS1__param_2
)
{
	.reg .b32 	%r<5>;
	.reg .b64 	%rd<11>;

	ld.param.u64 	%rd1, [_Z9addKernelPiPKiS1__param_0];
	ld.param.u64 	%rd2, [_Z9addKernelPiPKiS1__param_1];
	ld.param.u64 	%rd3, [_Z9addKernelPiPKiS1__param_2];
	cvta.to.global.u64 	%rd4, %rd1;
	cvta.to.global.u64 	%rd5, %rd3;
	cvta.to.global.u64 	%rd6, %rd2;
	mov.u32 	%r1, %tid.x;
	mul.wide.u32 	%rd7, %r1, 4;
	add.s64 	%rd8, %rd6, %rd7;
	ld.global.u32 	%r2, [%rd8];
	add.s64 	%rd9, %rd5, %rd7;
	ld.global.u32 	%r3, [%rd9];
	add.s32 	%r4, %r3, %r2;
	add.s64 	%rd10, %rd4, %rd7;
	st.global.u32 	[%rd10], %r4;
	ret;

}
	// .globl	_Z13IncKernelFuncPi
.visible .entry _Z13IncKernelFuncPi(
	.param .u64 .ptr .align 1 _Z13IncKernelFuncPi_param_0
)
{
	.reg .b32 	%r<4>;
	.reg .b64 	%rd<5>;

	ld.param.u64 	%rd1, [_Z13IncKernelFuncPi_param_0];
	cvta.to.global.u64 	%rd2, %rd1;
	mov.u32 	%r1, %tid.x;
	mul.wide.u32 	%rd3, %r1, 4;
	add.s64 	%rd4, %rd2, %rd3;
	ld.global.u32 	%r2, [%rd4];
	add.s32 	%r3, %r2, 1;
	st.global.u32 	[%rd4], %r3;
	ret;

}
	// .globl	_Z14addOtherKernelPiPKiS1_
.visible .entry _Z14addOtherKernelPiPKiS1_(
	.param .u64 .ptr .align 1 _Z14addOtherKernelPiPKiS1__param_0,
	.param .u64 .ptr .align 1 _Z14addOtherKernelPiPKiS1__param_1,
	.param .u64 .ptr .align 1 _Z14addOtherKernelPiPKiS1__param_2
)
{
	.reg .b32 	%r<11>;
	.reg .b64 	%rd<11>;

	ld.param.u64 	%rd1, [_Z14addOtherKernelPiPKiS1__param_0];
	ld.param.u64 	%rd2, [_Z14addOtherKernelPiPKiS1__param_1];
	ld.param.u64 	%rd3, [_Z14addOtherKernelPiPKiS1__param_2];
	cvta.to.global.u64 	%rd4, %rd1;
	cvta.to.global.u64 	%rd5, %rd3;
	cvta.to.global.u64 	%rd6, %rd2;
	mov.u32 	%r1, %tid.x;
	mul.wide.u32 	%rd7, %r1, 4;
	add.s64 	%rd8, %rd4, %rd7;
	add.s64 	%rd9, %rd6, %rd7;
	add.s64 	%rd10, %rd5, %rd7;
	ld.global.u32 	%r2, [%rd9];
	ld.global.u32 	%r3, [%rd10];
	add.s32 	%r4, %r3, %r2;
	st.global.u32 	[%rd8], %r4;
	ld.global.u32 	%r5, [%rd9];
	shr.u32 	%r6, %r5, 31;
	add.s32 	%r7, %r5, %r6;
	shr.s32 	%r8, %r7, 1;
	add.s32 	%r9, %r4, %r8;
	add.s32 	%r10, %r9, 10;
	st.global.u32 	[%rd8], %r10;
	ret;

}
	// .globl	_Z13kerFillMappedPfS_
.visible .entry _Z13kerFillMappedPfS_(
	.param .u64 .ptr .align 1 _Z13kerFillMappedPfS__param_0,
	.param .u64 .ptr .align 1 _Z13kerFillMappedPfS__param_1
)
{
	.reg .b32 	%r<3>;
	.reg .b32 	%f<3>;
	.reg .b64 	%rd<8>;

	ld.param.u64 	%rd1, [_Z13kerFillMappedPfS__param_0];
	ld.param.u64 	%rd2, [_Z13kerFillMappedPfS__param_1];
	cvta.to.global.u64 	%rd3, %rd2;
	cvta.to.global.u64 	%rd4, %rd1;
	mov.u32 	%r1, %tid.x;
	cvt.rn.f32.u32 	%f1, %r1;
	mul.wide.u32 	%rd5, %r1, 4;
	add.s64 	%rd6, %rd4, %rd5;
	st.global.f32 	[%rd6], %f1;
	add.s32 	%r2, %r1, 10;
	cvt.rn.f32.u32 	%f2, %r2;
	add.s64 	%rd7, %rd3, %rd5;
	st.global.f32 	[%rd7], %f2;
	ret;

}


// ===== COMPILED SASS (sm_100) =====

	.target	sm_100

	.elftype	@"ET_EXEC"


//--------------------- .note.nv.tkinfo           --------------------------
	.section	.note.nv.tkinfo,"",@"SHT_NOTE"
	.sectionflags	@"SHF_NOTE_NV_TKINFO"
	.tkinfo
        /*0018*/ 	.word	0x00000002
        /*0030*/ 	.string	""
        /*0030*/ 	.string	"ptxas"
        /*0030*/ 	.string	"Cuda compilation tools, release 13.0, V13.0.88"
        /*0030*/ 	.string	"Build cuda_13.0.r13.0/compiler.36424714_0"
        /*0030*/ 	.string	"-arch sm_100 -m 64 "



//--------------------- .note.nv.cuinfo           --------------------------
	.section	.note.nv.cuinfo,"",@"SHT_NOTE"
	.sectionflags	@"SHF_NOTE_NV_CUINFO"
        /*0018*/ 	.short	0x0002
        /*001a*/ 	.short	0x0064
        /*001c*/ 	.short	0x0082
	.zero		2


//--------------------- .nv.info                  --------------------------
	.section	.nv.info,"",@"SHT_CUDA_INFO"
	.align	4


	//----- nvinfo : EIATTR_REGCOUNT
	.align		4
        /*0000*/ 	.byte	0x04, 0x2f
        /*0002*/ 	.short	(.L_1 - .L_0)
	.align		4
.L_0:
        /*0004*/ 	.word	index@(_Z9addKernelPiPKiS1_)
        /*0008*/ 	.word	0x0000000c


	//----- nvinfo : EIATTR_FRAME_SIZE
	.align		4
.L_1:
        /*000c*/ 	.byte	0x04, 0x11
        /*000e*/ 	.short	(.L_3 - .L_2)
	.align		4
.L_2:
        /*0010*/ 	.word	index@(_Z9addKernelPiPKiS1_)
        /*0014*/ 	.word	0x00000000


	//----- nvinfo : EIATTR_REGCOUNT
	.align		4
.L_3:
        /*0018*/ 	.byte	0x04, 0x2f
        /*001a*/ 	.short	(.L_5 - .L_4)
	.align		4
.L_4:
        /*001c*/ 	.word	index@(_Z13IncKernelFuncPi)
        /*0020*/ 	.word	0x00000008


	//----- nvinfo : EIATTR_FRAME_SIZE
	.align		4
.L_5:
        /*0024*/ 	.byte	0x04, 0x11
        /*0026*/ 	.short	(.L_7 - .L_6)
	.align		4
.L_6:
        /*0028*/ 	.word	index@(_Z13IncKernelFuncPi)
        /*002c*/ 	.word	0x00000000


	//----- nvinfo : EIATTR_REGCOUNT
	.align		4
.L_7:
        /*0030*/ 	.byte	0x04, 0x2f
        /*0032*/ 	.short	(.L_9 - .L_8)
	.align		4
.L_8:
        /*0034*/ 	.word	index@(_Z14addOtherKernelPiPKiS1_)
        /*0038*/ 	.word	0x0000000e


	//----- nvinfo : EIATTR_FRAME_SIZE
	.align		4
.L_9:
        /*003c*/ 	.byte	0x04, 0x11
        /*003e*/ 	.short	(.L_11 - .L_10)
	.align		4
.L_10:
        /*0040*/ 	.word	index@(_Z14addOtherKernelPiPKiS1_)
        /*0044*/ 	.word	0x00000000


	//----- nvinfo : EIATTR_REGCOUNT
	.align		4
.L_11:
        /*0048*/ 	.byte	0x04, 0x2f
        /*004a*/ 	.short	(.L_13 - .L_12)
	.align		4
.L_12:
        /*004c*/ 	.word	index@(_Z13kerFillMappedPfS_)
        /*0050*/ 	.word	0x0000000c


	//----- nvinfo : EIATTR_FRAME_SIZE
	.align		4
.L_13:
        /*0054*/ 	.byte	0x04, 0x11
        /*0056*/ 	.short	(.L_15 - .L_14)
	.align		4
.L_14:
        /*0058*/ 	.word	index@(_Z13kerFillMappedPfS_)
        /*005c*/ 	.word	0x00000000


	//----- nvinfo : EIATTR_MIN_STACK_SIZE
	.align		4
.L_15:
        /*0060*/ 	.byte	0x04, 0x12
        /*0062*/ 	.short	(.L_17 - .L_16)
	.align		4
.L_16:
        /*0064*/ 	.word	index@(_Z13kerFillMappedPfS_)
        /*0068*/ 	.word	0x00000000


	//----- nvinfo : EIATTR_MIN_STACK_SIZE
	.align		4
.L_17:
        /*006c*/ 	.byte	0x04, 0x12
        /*006e*/ 	.short	(.L_19 - .L_18)
	.align		4
.L_18:
        /*0070*/ 	.word	index@(_Z14addOtherKernelPiPKiS1_)
        /*0074*/ 	.word	0x00000000


	//----- nvinfo : EIATTR_MIN_STACK_SIZE
	.align		4
.L_19:
        /*0078*/ 	.byte	0x04, 0x12
        /*007a*/ 	.short	(.L_21 - .L_20)
	.align		4
.L_20:
        /*007c*/ 	.word	index@(_Z13IncKernelFuncPi)
        /*0080*/ 	.word	0x00000000


	//----- nvinfo : EIATTR_MIN_STACK_SIZE
	.align		4
.L_21:
        /*0084*/ 	.byte	0x04, 0x12
        /*0086*/ 	.short	(.L_23 - .L_22)
	.align		4
.L_22:
        /*0088*/ 	.word	index@(_Z9addKernelPiPKiS1_)
        /*008c*/ 	.word	0x00000000
.L_23:


//--------------------- .nv.compat                --------------------------
	.section	.nv.compat,"",@"SHT_CUDA_COMPAT_INFO"
	.align	4
        /*0000*/ 	.byte	0x02, 0x09, 0x00, 0x00, 0x02, 0x02, 0x01, 0x00, 0x02, 0x05, 0x05, 0x00, 0x03, 0x07, 0x01, 0x01
        /*0010*/ 	.byte	0x02, 0x03, 0x00, 0x00, 0x02, 0x06, 0x01, 0x00, 0x04, 0x0b, 0x08, 0x00, 0x09, 0x00, 0x00, 0x00
        /*0020*/ 	.byte	0x00, 0x00, 0x00, 0x00


//--------------------- .nv.info._Z13kerFillMappedPfS_ --------------------------
	.section	.nv.info._Z13kerFillMappedPfS_,"",@"SHT_CUDA_INFO"
	.sectionflags	@""
	.align	4


	//----- nvinfo : EIATTR_CUDA_API_VERSION
	.align		4
        /*0000*/ 	.byte	0x04, 0x37
        /*0002*/ 	.short	(.L_25 - .L_24)
.L_24:
        /*0004*/ 	.word	0x00000082


	//----- nvinfo : EIATTR_KPARAM_INFO
	.align		4
.L_25:
        /*0008*/ 	.byte	0x04, 0x17
        /*000a*/ 	.short	(.L_27 - .L_26)
.L_26:
        /*000c*/ 	.word	0x00000000
        /*0010*/ 	.short	0x0001
        /*0012*/ 	.short	0x0008
        /*0014*/ 	.byte	0x00, 0xf5, 0x21, 0x00


	//----- nvinfo : EIATTR_KPARAM_INFO
	.align		4
.L_27:
        /*0018*/ 	.byte	0x04, 0x17
        /*001a*/ 	.short	(.L_29 - .L_28)
.L_28:
        /*001c*/ 	.word	0x00000000
        /*0020*/ 	.short	0x0000
        /*0022*/ 	.short	0x0000
        /*0024*/ 	.byte	0x00, 0xf5, 0x21, 0x00


	//----- nvinfo : EIATTR_SPARSE_MMA_MASK
	.align		4
.L_29:
        /*0028*/ 	.byte	0x03, 0x50
        /*002a*/ 	.short	0x0000


	//----- nvinfo : EIATTR_MAXREG_COUNT
	.align		4
        /*002c*/ 	.byte	0x03, 0x1b
        /*002e*/ 	.short	0x00ff


	//----- nvinfo : EIATTR_MERCURY_ISA_VERSION
	.align		4
        /*0030*/ 	.byte	0x03, 0x5f
        /*0032*/ 	.short	0x0101


	//----- nvinfo : EIATTR_VRC_CTA_INIT_COUNT
	.align		4
        /*0034*/ 	.byte	0x02, 0x4a
	.zero		1
	.zero		1


	//----- nvinfo : EIATTR_EXIT_INSTR_OFFSETS
	.align		4
        /*0038*/ 	.byte	0x04, 0x1c
        /*003a*/ 	.short	(.L_31 - .L_30)


	//   ....[0]....
.L_30:
        /*003c*/ 	.word	0x000000c0


	//----- nvinfo : EIATTR_CBANK_PARAM_SIZE
	.align		4
.L_31:
        /*0040*/ 	.byte	0x03, 0x19
        /*0042*/ 	.short	0x0010


	//----- nvinfo : EIATTR_PARAM_CBANK
	.align		4
        /*0044*/ 	.byte	0x04, 0x0a
        /*0046*/ 	.short	(.L_33 - .L_32)
	.align		4
.L_32:
        /*0048*/ 	.word	index@(.nv.constant0._Z13kerFillMappedPfS_)
        /*004c*/ 	.short	0x0380
        /*004e*/ 	.short	0x0010


	//----- nvinfo : EIATTR_SW_WAR
	.align		4
.L_33:
        /*0050*/ 	.byte	0x04, 0x36
        /*0052*/ 	.short	(.L_35 - .L_34)
.L_34:
        /*0054*/ 	.word	0x00000008
.L_35:


//--------------------- .nv.info._Z14addOtherKernelPiPKiS1_ --------------------------
	.section	.nv.info._Z14addOtherKernelPiPKiS1_,"",@"SHT_CUDA_INFO"
	.sectionflags	@""
	.align	4


	//----- nvinfo : EIATTR_CUDA_API_VERSION
	.align		4
        /*0000*/ 	.byte	0x04, 0x37
        /*0002*/ 	.short	(.L_37 - .L_36)
.L_36:
        /*0004*/ 	.word	0x00000082


	//----- nvinfo : EIATTR_KPARAM_INFO
	.align		4
.L_37:
        /*0008*/ 	.byte	0x04, 0x17
        /*000a*/ 	.short	(.L_39 - .L_38)
.L_38:
        /*000c*/ 	.word	0x00000000
        /*0010*/ 	.short	0x0002
        /*0012*/ 	.short	0x0010
        /*0014*/ 	.byte	0x00, 0xf5, 0x21, 0x00


	//----- nvinfo : EIATTR_KPARAM_INFO
	.align		4
.L_39:
        /*0018*/ 	.byte	0x04, 0x17
        /*001a*/ 	.short	(.L_41 - .L_40)
.L_40:
        /*001c*/ 	.word	0x00000000
        /*0020*/ 	.short	0x0001
        /*0022*/ 	.short	0x0008
        /*0024*/ 	.byte	0x00, 0xf5, 0x21, 0x00


	//----- nvinfo : EIATTR_KPARAM_INFO
	.align		4
.L_41:
        /*0028*/ 	.byte	0x04, 0x17
        /*002a*/ 	.short	(.L_43 - .L_42)
.L_42:
        /*002c*/ 	.word	0x00000000
        /*0030*/ 	.short	0x0000
        /*0032*/ 	.short	0x0000
        /*0034*/ 	.byte	0x00, 0xf5, 0x21, 0x00


	//----- nvinfo : EIATTR_SPARSE_MMA_MASK
	.align		4
.L_43:
        /*0038*/ 	.byte	0x03, 0x50
        /*003a*/ 	.short	0x0000


	//----- nvinfo : EIATTR_MAXREG_COUNT
	.align		4
        /*003c*/ 	.byte	0x03, 0x1b
        /*003e*/ 	.short	0x00ff


	//----- nvinfo : EIATTR_MERCURY_ISA_VERSION
	.align		4
        /*0040*/ 	.byte	0x03, 0x5f
        /*0042*/ 	.short	0x0101


	//----- nvinfo : EIATTR_VRC_CTA_INIT_COUNT
	.align		4
        /*0044*/ 	.byte	0x02, 0x4a
	.zero		1
	.zero		1


	//----- nvinfo : EIATTR_EXIT_INSTR_OFFSETS
	.align		4
        /*0048*/ 	.byte	0x04, 0x1c
        /*004a*/ 	.short	(.L_45 - .L_44)


	//   ....[0]....
.L_44:
        /*004c*/ 	.word	0x00000120


	//----- nvinfo : EIATTR_CBANK_PARAM_SIZE
	.align		4
.L_45:
        /*0050*/ 	.byte	0x03, 0x19
        /*0052*/ 	.short	0x0018


	//----- nvinfo : EIATTR_PARAM_CBANK
	.align		4
        /*0054*/ 	.byte	0x04, 0x0a
        /*0056*/ 	.short	(.L_47 - .L_46)
	.align		4
.L_46:
        /*0058*/ 	.word	index@(.nv.constant0._Z14addOtherKernelPiPKiS1_)
        /*005c*/ 	.short	0x0380
        /*005e*/ 	.short	0x0018


	//----- nvinfo : EIATTR_SW_WAR
	.align		4
.L_47:
        /*0060*/ 	.byte	0x04, 0x36
        /*0062*/ 	.short	(.L_49 - .L_48)
.L_48:
        /*0064*/ 	.word	0x00000008
.L_49:


//--------------------- .nv.info._Z13IncKernelFuncPi --------------------------
	.section	.nv.info._Z13IncKernelFuncPi,"",@"SHT_CUDA_INFO"
	.sectionflags	@""
	.align	4


	//----- nvinfo : EIATTR_CUDA_API_VERSION
	.align		4
        /*0000*/ 	.byte	0x04, 0x37
        /*0002*/ 	.short	(.L_51 - .L_50)
.L_50:
        /*0004*/ 	.word	0x00000082


	//----- nvinfo : EIATTR_KPARAM_INFO
	.align		4
.L_51:
        /*0008*/ 	.byte	0x04, 0x17
        /*000a*/ 	.short	(.L_53 - .L_52)
.L_52:
        /*000c*/ 	.word	0x00000000
        /*0010*/ 	.short	0x0000
        /*0012*/ 	.short	0x0000
        /*0014*/ 	.byte	0x00, 0xf5, 0x21, 0x00


	//----- nvinfo : EIATTR_SPARSE_MMA_MASK
	.align		4
.L_53:
        /*0018*/ 	.byte	0x03, 0x50
        /*001a*/ 	.short	0x0000


	//----- nvinfo : EIATTR_MAXREG_COUNT
	.align		4
        /*001c*/ 	.byte	0x03, 0x1b
        /*001e*/ 	.short	0x00ff


	//----- nvinfo : EIATTR_MERCURY_ISA_VERSION
	.align		4
        /*0020*/ 	.byte	0x03, 0x5f
        /*0022*/ 	.short	0x0101


	//----- nvinfo : EIATTR_VRC_CTA_INIT_COUNT
	.align		4
        /*0024*/ 	.byte	0x02, 0x4a
	.zero		1
	.zero		1


	//----- nvinfo : EIATTR_EXIT_INSTR_OFFSETS
	.align		4
        /*0028*/ 	.byte	0x04, 0x1c
        /*002a*/ 	.short	(.L_55 - .L_54)


	//   ....[0]....
.L_54:
        /*002c*/ 	.word	0x00000080


	//----- nvinfo : EIATTR_CBANK_PARAM_SIZE
	.align		4
.L_55:
        /*0030*/ 	.byte	0x03, 0x19
        /*0032*/ 	.short	0x0008


	//----- nvinfo : EIATTR_PARAM_CBANK
	.align		4
        /*0034*/ 	.byte	0x04, 0x0a
        /*0036*/ 	.short	(.L_57 - .L_56)
	.align		4
.L_56:
        /*0038*/ 	.word	index@(.nv.constant0._Z13IncKernelFuncPi)
        /*003c*/ 	.short	0x0380
        /*003e*/ 	.short	0x0008


	//----- nvinfo : EIATTR_SW_WAR
	.align		4
.L_57:
        /*0040*/ 	.byte	0x04, 0x36
        /*0042*/ 	.short	(.L_59 - .L_58)
.L_58:
        /*0044*/ 	.word	0x00000008
.L_59:


//--------------------- .nv.info._Z9addKernelPiPKiS1_ --------------------------
	.section	.nv.info._Z9addKernelPiPKiS1_,"",@"SHT_CUDA_INFO"
	.sectionflags	@""
	.align	4


	//----- nvinfo : EIATTR_CUDA_API_VERSION
	.align		4
        /*0000*/ 	.byte	0x04, 0x37
        /*0002*/ 	.short	(.L_61 - .L_60)
.L_60:
        /*0004*/ 	.word	0x00000082


	//----- nvinfo : EIATTR_KPARAM_INFO
	.align		4
.L_61:
        /*0008*/ 	.byte	0x04, 0x17
        /*000a*/ 	.short	(.L_63 - .L_62)
.L_62:
        /*000c*/ 	.word	0x00000000
        /*0010*/ 	.short	0x0002
        /*0012*/ 	.short	0x0010
        /*0014*/ 	.byte	0x00, 0xf5, 0x21, 0x00


	//----- nvinfo : EIATTR_KPARAM_INFO
	.align		4
.L_63:
        /*0018*/ 	.byte	0x04, 0x17
        /*001a*/ 	.short	(.L_65 - .L_64)
.L_64:
        /*001c*/ 	.word	0x00000000
        /*0020*/ 	.short	0x0001
        /*0022*/ 	.short	0x0008
        /*0024*/ 	.byte	0x00, 0xf5, 0x21, 0x00


	//----- nvinfo : EIATTR_KPARAM_INFO
	.align		4
.L_65:
        /*0028*/ 	.byte	0x04, 0x17
        /*002a*/ 	.short	(.L_67 - .L_66)
.L_66:
        /*002c*/ 	.word	0x00000000
        /*0030*/ 	.short	0x0000
        /*0032*/ 	.short	0x0000
        /*0034*/ 	.byte	0x00, 0xf5, 0x21, 0x00


	//----- nvinfo : EIATTR_SPARSE_MMA_MASK
	.align		4
.L_67:
        /*0038*/ 	.byte	0x03, 0x50
        /*003a*/ 	.short	0x0000


	//----- nvinfo : EIATTR_MAXREG_COUNT
	.align		4
        /*003c*/ 	.byte	0x03, 0x1b
        /*003e*/ 	.short	0x00ff


	//----- nvinfo : EIATTR_MERCURY_ISA_VERSION
	.align		4
        /*0040*/ 	.byte	0x03, 0x5f
        /*0042*/ 	.short	0x0101


	//----- nvinfo : EIATTR_VRC_CTA_INIT_COUNT
	.align		4
        /*0044*/ 	.byte	0x02, 0x4a
	.zero		1
	.zero		1


	//----- nvinfo : EIATTR_EXIT_INSTR_OFFSETS
	.align		4
        /*0048*/ 	.byte	0x04, 0x1c
        /*004a*/ 	.short	(.L_69 - .L_68)


	//   ....[0]....
.L_68:
        /*004c*/ 	.word	0x000000d0


	//----- nvinfo : EIATTR_CBANK_PARAM_SIZE
	.align		4
.L_69:
        /*0050*/ 	.byte	0x03, 0x19
        /*0052*/ 	.short	0x0018


	//----- nvinfo : EIATTR_PARAM_CBANK
	.align		4
        /*0054*/ 	.byte	0x04, 0x0a
        /*0056*/ 	.short	(.L_71 - .L_70)
	.align		4
.L_70:
        /*0058*/ 	.word	index@(.nv.constant0._Z9addKernelPiPKiS1_)
        /*005c*/ 	.short	0x0380
        /*005e*/ 	.short	0x0018


	//----- nvinfo : EIATTR_SW_WAR
	.align		4
.L_71:
        /*0060*/ 	.byte	0x04, 0x36
        /*0062*/ 	.short	(.L_73 - .L_72)
.L_72:
        /*0064*/ 	.word	0x00000008
.L_73:


//--------------------- .nv.callgraph             --------------------------
	.section	.nv.callgraph,"",@"SHT_CUDA_CALLGRAPH"
	.align	4
	.sectionentsize	8
	.align		4
        /*0000*/ 	.word	0x00000000
	.align		4
        /*0004*/ 	.word	0xffffffff
	.align		4
        /*0008*/ 	.word	0x00000000
	.align		4
        /*000c*/ 	.word	0xfffffffe
	.align		4
        /*0010*/ 	.word	0x00000000
	.align		4
        /*0014*/ 	.word	0xfffffffd
	.align		4
        /*0018*/ 	.word	0x00000000
	.align		4
        /*001c*/ 	.word	0xfffffffc


//--------------------- .text._Z13kerFillMappedPfS_ --------------------------
	.section	.text._Z13kerFillMappedPfS_,"ax",@progbits
	.align	128
        .global         _Z13kerFillMappedPfS_
        .type           _Z13kerFillMappedPfS_,@function
        .size           _Z13kerFillMappedPfS_,(.L_x_4 - _Z13kerFillMappedPfS_)
        .other          _Z13kerFillMappedPfS_,@"STO_CUDA_ENTRY STV_DEFAULT"
_Z13kerFillMappedPfS_:
.text._Z13kerFillMappedPfS_:
[----:B------:R-:W-:Y:S01]  /*0000*/  LDC R1, c[0x0][0x37c] ;  /* 0x0000df00ff017b82 */ /* 0x000fe20000000800 */
[----:B------:R-:W0:Y:S07]  /*0010*/  S2R R7, SR_TID.X ;  /* 0x0000000000077919 */ /* 0x000e2e0000002100 */
[----:B------:R-:W1:Y:S01]  /*0020*/  LDC.64 R2, c[0x0][0x380] ;  /* 0x0000e000ff027b82 */ /* 0x000e620000000a00 */
[----:B------:R-:W2:Y:S07]  /*0030*/  LDCU.64 UR4, c[0x0][0x358] ;  /* 0x00006b00ff0477ac */ /* 0x000eae0008000a00 */
[----:B------:R-:W3:Y:S01]  /*0040*/  LDC.64 R4, c[0x0][0x388] ;  /* 0x0000e200ff047b82 */ /* 0x000ee20000000a00 */
[C---:B0-----:R-:W-:Y:S01]  /*0050*/  IADD3 R0, PT, PT, R7.reuse, 0xa, RZ ;  /* 0x0000000a07007810 */ /* 0x041fe20007ffe0ff */
[----:B-1----:R-:W-:-:S03]  /*0060*/  IMAD.WIDE.U32 R2, R7, 0x4, R2 ;  /* 0x0000000407027825 */ /* 0x002fc600078e0002 */
[----:B------:R-:W-:Y:S01]  /*0070*/  I2FP.F32.U32 R9, R0 ;  /* 0x0000000000097245 */ /* 0x000fe20000201000 */
[----:B---3--:R-:W-:Y:S01]  /*0080*/  IMAD.WIDE.U32 R4, R7, 0x4, R4 ;  /* 0x0000000407047825 */ /* 0x008fe200078e0004 */
[----:B------:R-:W-:-:S05]  /*0090*/  I2FP.F32.U32 R7, R7 ;  /* 0x0000000700077245 */ /* 0x000fca0000201000 */
[----:B--2---:R-:W-:Y:S04]  /*00a0*/  STG.E desc[UR4][R2.64], R7 ;  /* 0x0000000702007986 */ /* 0x004fe8000c101904 */
[----:B------:R-:W-:Y:S01]  /*00b0*/  STG.E desc[UR4][R4.64], R9 ;  /* 0x0000000904007986 */ /* 0x000fe2000c101904 */
[----:B------:R-:W-:Y:S05]  /*00c0*/  EXIT ;  /* 0x000000000000794d */ /* 0x000fea0003800000 */
.L_x_0:
[----:B------:R-:W-:-:S00]  /*00d0*/  BRA `(.L_x_0) ;  /* 0xfffffffc00fc7947 */ /* 0x000fc0000383ffff */
[----:B------:R-:W-:-:S00]  /*00e0*/  NOP ;  /* 0x0000000000007918 */ /* 0x000fc00000000000 */
        /* <DEDUP_REMOVED lines=9> */
.L_x_4:


//--------------------- .text._Z14addOtherKernelPiPKiS1_ --------------------------
	.section	.text._Z14addOtherKernelPiPKiS1_,"ax",@progbits
	.align	128
        .global         _Z14addOtherKernelPiPKiS1_
        .type           _Z14addOtherKernelPiPKiS1_,@function
        .size           _Z14addOtherKernelPiPKiS1_,(.L_x_5 - _Z14addOtherKernelPiPKiS1_)
        .other          _Z14addOtherKernelPiPKiS1_,@"STO_CUDA_ENTRY STV_DEFAULT"
_Z14addOtherKernelPiPKiS1_:
.text._Z14addOtherKernelPiPKiS1_:
[----:B------:R-:W-:Y:S01]  /*0000*/  LDC R1, c[0x0][0x37c] ;  /* 0x0000df00ff017b82 */ /* 0x000fe20000000800 */
[----:B------:R-:W0:Y:S07]  /*0010*/  S2R R9, SR_TID.X ;  /* 0x0000000000097919 */ /* 0x000e2e0000002100 */
[----:B------:R-:W0:Y:S01]  /*0020*/  LDC.64 R6, c[0x0][0x390] ;  /* 0x0000e400ff067b82 */ /* 0x000e220000000a00 */
[----:B------:R-:W1:Y:S07]  /*0030*/  LDCU.64 UR4, c[0x0][0x358] ;  /* 0x00006b00ff0477ac */ /* 0x000e6e0008000a00 */
[----:B------:R-:W2:Y:S08]  /*0040*/  LDC.64 R4, c[0x0][0x388] ;  /* 0x0000e200ff047b82 */ /* 0x000eb00000000a00 */
[----:B------:R-:W3:Y:S01]  /*0050*/  LDC.64 R2, c[0x0][0x380] ;  /* 0x0000e000ff027b82 */ /* 0x000ee20000000a00 */
[----:B0-----:R-:W-:-:S04]  /*0060*/  IMAD.WIDE.U32 R6, R9, 0x4, R6 ;  /* 0x0000000409067825 */ /* 0x001fc800078e0006 */
[C---:B--2---:R-:W-:Y:S02]  /*0070*/  IMAD.WIDE.U32 R4, R9.reuse, 0x4, R4 ;  /* 0x0000000409047825 */ /* 0x044fe400078e0004 */
[----:B-1----:R-:W2:Y:S04]  /*0080*/  LDG.E R7, desc[UR4][R6.64] ;  /* 0x0000000406077981 */ /* 0x002ea8000c1e1900 */
[----:B------:R-:W2:Y:S01]  /*0090*/  LDG.E R0, desc[UR4][R4.64] ;  /* 0x0000000404007981 */ /* 0x000ea2000c1e1900 */
[----:B---3--:R-:W-:Y:S01]  /*00a0*/  IMAD.WIDE.U32 R2, R9, 0x4, R2 ;  /* 0x0000000409027825 */ /* 0x008fe200078e0002 */
[----:B--2---:R-:W-:-:S05]  /*00b0*/  IADD3 R9, PT, PT, R0, R7, RZ ;  /* 0x0000000700097210 */ /* 0x004fca0007ffe0ff */
[----:B------:R-:W-:Y:S04]  /*00c0*/  STG.E desc[UR4][R2.64], R9 ;  /* 0x0000000902007986 */ /* 0x000fe8000c101904 */
[----:B------:R-:W2:Y:S02]  /*00d0*/  LDG.E R0, desc[UR4][R4.64] ;  /* 0x0000000404007981 */ /* 0x000ea4000c1e1900 */
[----:B--2---:R-:W-:-:S04]  /*00e0*/  LEA.HI R0, R0, R0, RZ, 0x1 ;  /* 0x0000000000007211 */ /* 0x004fc800078f08ff */
[----:B------:R-:W-:-:S04]  /*00f0*/  LEA.HI.SX32 R0, R0, R9, 0x1f ;  /* 0x0000000900007211 */ /* 0x000fc800078ffaff */
[----:B------:R-:W-:-:S05]  /*0100*/  IADD3 R11, PT, PT, R0, 0xa, RZ ;  /* 0x0000000a000b7810 */ /* 0x000fca0007ffe0ff */
[----:B------:R-:W-:Y:S01]  /*0110*/  STG.E desc[UR4][R2.64], R11 ;  /* 0x0000000b02007986 */ /* 0x000fe2000c101904 */
[----:B------:R-:W-:Y:S05]  /*0120*/  EXIT ;  /* 0x000000000000794d */ /* 0x000fea0003800000 */
.L_x_1:
        /* <DEDUP_REMOVED lines=13> */
.L_x_5:


//--------------------- .text._Z13IncKernelFuncPi --------------------------
	.section	.text._Z13IncKernelFuncPi,"ax",@progbits
	.align	128
        .global         _Z13IncKernelFuncPi
        .type           _Z13IncKernelFuncPi,@function
        .size           _Z13IncKernelFuncPi,(.L_x_6 - _Z13IncKernelFuncPi)
        .other          _Z13IncKernelFuncPi,@"STO_CUDA_ENTRY STV_DEFAULT"
_Z13IncKernelFuncPi:
.text._Z13IncKernelFuncPi:
[----:B------:R-:W-:Y:S01]  /*0000*/  LDC R1, c[0x0][0x37c] ;  /* 0x0000df00ff017b82 */ /* 0x000fe20000000800 */
[----:B------:R-:W0:Y:S07]  /*0010*/  S2R R5, SR_TID.X ;  /* 0x0000000000057919 */ /* 0x000e2e0000002100 */
[----:B------:R-:W0:Y:S01]  /*0020*/  LDC.64 R2, c[0x0][0x380] ;  /* 0x0000e000ff027b82 */ /* 0x000e220000000a00 */
[----:B------:R-:W1:Y:S01]  /*0030*/  LDCU.64 UR4, c[0x0][0x358] ;  /* 0x00006b00ff0477ac */ /* 0x000e620008000a00 */
[----:B0-----:R-:W-:-:S05]  /*0040*/  IMAD.WIDE.U32 R2, R5, 0x4, R2 ;  /* 0x0000000405027825 */ /* 0x001fca00078e0002 */
[----:B-1----:R-:W2:Y:S02]  /*0050*/  LDG.E R0, desc[UR4][R2.64] ;  /* 0x0000000402007981 */ /* 0x002ea4000c1e1900 */
[----:B--2---:R-:W-:-:S05]  /*0060*/  IADD3 R5, PT, PT, R0, 0x1, RZ ;  /* 0x0000000100057810 */ /* 0x004fca0007ffe0ff */
[----:B------:R-:W-:Y:S01]  /*0070*/  STG.E desc[UR4][R2.64], R5 ;  /* 0x0000000502007986 */ /* 0x000fe2000c101904 */
[----:B------:R-:W-:Y:S05]  /*0080*/  EXIT ;  /* 0x000000000000794d */ /* 0x000fea0003800000 */
.L_x_2:
        /* <DEDUP_REMOVED lines=15> */
.L_x_6:


//--------------------- .text._Z9addKernelPiPKiS1_ --------------------------
	.section	.text._Z9addKernelPiPKiS1_,"ax",@progbits
	.align	128
        .global         _Z9addKernelPiPKiS1_
        .type           _Z9addKernelPiPKiS1_,@function
        .size           _Z9addKernelPiPKiS1_,(.L_x_7 - _Z9addKernelPiPKiS1_)
        .other          _Z9addKernelPiPKiS1_,@"STO_CUDA_ENTRY STV_DEFAULT"
_Z9addKernelPiPKiS1_:
.text._Z9addKernelPiPKiS1_:
        /* <DEDUP_REMOVED lines=12> */
[----:B------:R-:W-:Y:S01]  /*00c0*/  STG.E desc[UR4][R6.64], R9 ;  /* 0x0000000906007986 */ /* 0x000fe2000c101904 */
[----:B------:R-:W-:Y:S05]  /*00d0*/  EXIT ;  /* 0x000000000000794d */ /* 0x000fea0003800000 */
.L_x_3:
        /* <DEDUP_REMOVED lines=10> */
.L_x_7:


//--------------------- .nv.shared.reserved.0     --------------------------
	.section	.nv.shared.reserved.0,"aw",@nobits
	.weak		__nv_reservedSMEM_offset_0_alias
	.size		__nv_reservedSMEM_offset_0_alias, 0, 64
	.other		__nv_reservedSMEM_offset_0_alias,@"STO_CUDA_RESERVED_SHARED STV_DEFAULT"
__nv_reservedSMEM_offset_0_alias:
	.zero		0
	.zero		64


//--------------------- .nv.constant0._Z13kerFillMappedPfS_ --------------------------
	.section	.nv.constant0._Z13kerFillMappedPfS_,"a",@progbits
	.sectionflags	@""
	.align	4
.nv.constant0._Z13kerFillMappedPfS_:
	.zero		912


//--------------------- .nv.constant0._Z14addOtherKernelPiPKiS1_ --------------------------
	.section	.nv.constant0._Z14addOtherKernelPiPKiS1_,"a",@progbits
	.sectionflags	@""
	.align	4
.nv.constant0._Z14addOtherKernelPiPKiS1_:
	.zero		920


//--------------------- .nv.constant0._Z13IncKernelFuncPi --------------------------
	.section	.nv.constant0._Z13IncKernelFuncPi,"a",@progbits
	.sectionflags	@""
	.align	4
.nv.constant0._Z13IncKernelFuncPi:
	.zero		904


//--------------------- .nv.constant0._Z9addKernelPiPKiS1_ --------------------------
	.section	.nv.constant0._Z9addKernelPiPKiS1_,"a",@progbits
	.sectionflags	@""
	.align	4
.nv.constant0._Z9addKernelPiPKiS1_:
	.zero		920


//--------------------- SYMBOLS --------------------------

	.type		.nv.reservedSmem.offset0,@object
	.size		.nv.reservedSmem.offset0,0x4
